//
// Generated by NVIDIA NVVM Compiler
//
// Compiler Build ID: CL-36424714
// Cuda compilation tools, release 13.0, V13.0.88
// Based on NVVM 20.0.0
//

.version 9.0
.target sm_100
.address_size 64

	// .globl	_Z13rgb2greyscalePhS_ii

.visible .entry _Z13rgb2greyscalePhS_ii(
	.param .u64 .ptr .align 1 _Z13rgb2greyscalePhS_ii_param_0,
	.param .u64 .ptr .align 1 _Z13rgb2greyscalePhS_ii_param_1,
	.param .u32 _Z13rgb2greyscalePhS_ii_param_2,
	.param .u32 _Z13rgb2greyscalePhS_ii_param_3
)
{
	.reg .pred 	%p<2>;
	.reg .b16 	%rs<4>;
	.reg .b32 	%r<9>;
	.reg .b64 	%rd<8>;
	.reg .b64 	%fd<7>;

	ld.param.u64 	%rd1, [_Z13rgb2greyscalePhS_ii_param_0];
	ld.param.u64 	%rd2, [_Z13rgb2greyscalePhS_ii_param_1];
	ld.param.u32 	%r2, [_Z13rgb2greyscalePhS_ii_param_2];
	ld.param.u32 	%r3, [_Z13rgb2greyscalePhS_ii_param_3];
	mov.u32 	%r4, %ctaid.x;
	mov.u32 	%r5, %ntid.x;
	mov.u32 	%r6, %tid.x;
	mad.lo.s32 	%r1, %r4, %r5, %r6;
	mul.lo.s32 	%r7, %r3, %r2;
	setp.ge.s32 	%p1, %r1, %r7;
	@%p1 bra 	$L__BB0_2;
	cvta.to.global.u64 	%rd3, %rd1;
	cvta.to.global.u64 	%rd4, %rd2;
	cvt.s64.s32 	%rd5, %r1;
	add.s64 	%rd6, %rd3, %rd5;
	ld.global.u8 	%rs1, [%rd6];
	cvt.rn.f64.u16 	%fd1, %rs1;
	ld.global.u8 	%rs2, [%rd6+1];
	cvt.rn.f64.u16 	%fd2, %rs2;
	mul.f64 	%fd3, %fd2, 0d3FE6B851EB851EB8;
	fma.rn.f64 	%fd4, %fd1, 0d3FCAE147AE147AE1, %fd3;
	ld.global.u8 	%rs3, [%rd6+2];
	cvt.rn.f64.u16 	%fd5, %rs3;
	fma.rn.f64 	%fd6, %fd5, 0d3FB1EB851EB851EC, %fd4;
	cvt.rzi.u32.f64 	%r8, %fd6;
	add.s64 	%rd7, %rd4, %rd5;
	st.global.u8 	[%rd7], %r8;
$L__BB0_2:
	ret;

}


// ===== COMPILED SASS (sm_100) =====

	.target	sm_100

	.elftype	@"ET_EXEC"


//--------------------- .note.nv.tkinfo           --------------------------
	.section	.note.nv.tkinfo,"",@"SHT_NOTE"
	.sectionflags	@"SHF_NOTE_NV_TKINFO"
	.tkinfo
        /*0018*/ 	.word	0x00000002
        /*0030*/ 	.string	""
        /*0030*/ 	.string	"ptxas"
        /*0030*/ 	.string	"Cuda compilation tools, release 13.0, V13.0.88"
        /*0030*/ 	.string	"Build cuda_13.0.r13.0/compiler.36424714_0"
        /*0030*/ 	.string	"-arch sm_100 -m 64 "



//--------------------- .note.nv.cuinfo           --------------------------
	.section	.note.nv.cuinfo,"",@"SHT_NOTE"
	.sectionflags	@"SHF_NOTE_NV_CUINFO"
        /*0018*/ 	.short	0x0002
        /*001a*/ 	.short	0x0064
        /*001c*/ 	.short	0x0082
	.zero		2


//--------------------- .nv.info                  --------------------------
	.section	.nv.info,"",@"SHT_CUDA_INFO"
	.align	4


	//----- nvinfo : EIATTR_REGCOUNT
	.align		4
        /*0000*/ 	.byte	0x04, 0x2f
        /*0002*/ 	.short	(.L_1 - .L_0)
	.align		4
.L_0:
        /*0004*/ 	.word	index@(_Z13rgb2greyscalePhS_ii)
        /*0008*/ 	.word	0x0000000f


	//----- nvinfo : EIATTR_FRAME_SIZE
	.align		4
.L_1:
        /*000c*/ 	.byte	0x04, 0x11
        /*000e*/ 	.short	(.L_3 - .L_2)
	.align		4
.L_2:
        /*0010*/ 	.word	index@(_Z13rgb2greyscalePhS_ii)
        /*0014*/ 	.word	0x00000000


	//----- nvinfo : EIATTR_MIN_STACK_SIZE
	.align		4
.L_3:
        /*0018*/ 	.byte	0x04, 0x12
        /*001a*/ 	.short	(.L_5 - .L_4)
	.align		4
.L_4:
        /*001c*/ 	.word	index@(_Z13rgb2greyscalePhS_ii)
        /*0020*/ 	.word	0x00000000
.L_5:


//--------------------- .nv.compat                --------------------------
	.section	.nv.compat,"",@"SHT_CUDA_COMPAT_INFO"
	.align	4
        /*0000*/ 	.byte	0x02, 0x09, 0x00, 0x00, 0x02, 0x02, 0x01, 0x00, 0x02, 0x05, 0x05, 0x00, 0x03, 0x07, 0x01, 0x01
        /*0010*/ 	.byte	0x02, 0x03, 0x00, 0x00, 0x02, 0x06, 0x01, 0x00, 0x04, 0x0b, 0x08, 0x00, 0x01, 0x00, 0x00, 0x00
        /*0020*/ 	.byte	0x00, 0x00, 0x00, 0x00


//--------------------- .nv.info._Z13rgb2greyscalePhS_ii --------------------------
	.section	.nv.info._Z13rgb2greyscalePhS_ii,"",@"SHT_CUDA_INFO"
	.sectionflags	@""
	.align	4


	//----- nvinfo : EIATTR_CUDA_API_VERSION
	.align		4
        /*0000*/ 	.byte	0x04, 0x37
        /*0002*/ 	.short	(.L_7 - .L_6)
.L_6:
        /*0004*/ 	.word	0x00000082


	//----- nvinfo : EIATTR_KPARAM_INFO
	.align		4
.L_7:
        /*0008*/ 	.byte	0x04, 0x17
        /*000a*/ 	.short	(.L_9 - .L_8)
.L_8:
        /*000c*/ 	.word	0x00000000
        /*0010*/ 	.short	0x0003
        /*0012*/ 	.short	0x0014
        /*0014*/ 	.byte	0x00, 0xf0, 0x11, 0x00


	//----- nvinfo : EIATTR_KPARAM_INFO
	.align		4
.L_9:
        /*0018*/ 	.byte	0x04, 0x17
        /*001a*/ 	.short	(.L_11 - .L_10)
.L_10:
        /*001c*/ 	.word	0x00000000
        /*0020*/ 	.short	0x0002
        /*0022*/ 	.short	0x0010
        /*0024*/ 	.byte	0x00, 0xf0, 0x11, 0x00


	//----- nvinfo : EIATTR_KPARAM_INFO
	.align		4
.L_11:
        /*0028*/ 	.byte	0x04, 0x17
        /*002a*/ 	.short	(.L_13 - .L_12)
.L_12:
        /*002c*/ 	.word	0x00000000
        /*0030*/ 	.short	0x0001
        /*0032*/ 	.short	0x0008
        /*0034*/ 	.byte	0x00, 0xf5, 0x21, 0x00


	//----- nvinfo : EIATTR_KPARAM_INFO
	.align		4
.L_13:
        /*0038*/ 	.byte	0x04, 0x17
        /*003a*/ 	.short	(.L_15 - .L_14)
.L_14:
        /*003c*/ 	.word	0x00000000
        /*0040*/ 	.short	0x0000
        /*0042*/ 	.short	0x0000
        /*0044*/ 	.byte	0x00, 0xf5, 0x21, 0x00


	//----- nvinfo : EIATTR_SPARSE_MMA_MASK
	.align		4
.L_15:
        /*0048*/ 	.byte	0x03, 0x50
        /*004a*/ 	.short	0x0000


	//----- nvinfo : EIATTR_MAXREG_COUNT
	.align		4
        /*004c*/ 	.byte	0x03, 0x1b
        /*004e*/ 	.short	0x00ff


	//----- nvinfo : EIATTR_MERCURY_ISA_VERSION
	.align		4
        /*0050*/ 	.byte	0x03, 0x5f
        /*0052*/ 	.short	0x0101


	//----- nvinfo : EIATTR_VRC_CTA_INIT_COUNT
	.align		4
        /*0054*/ 	.byte	0x02, 0x4a
	.zero		1
	.zero		1


	//----- nvinfo : EIATTR_EXIT_INSTR_OFFSETS
	.align		4
        /*0058*/ 	.byte	0x04, 0x1c
        /*005a*/ 	.short	(.L_17 - .L_16)


	//   ....[0]....
.L_16:
        /*005c*/ 	.word	0x00000080


	//   ....[1]....
        /*0060*/ 	.word	0x00000210


	//----- nvinfo : EIATTR_CBANK_PARAM_SIZE
	.align		4
.L_17:
        /*0064*/ 	.byte	0x03, 0x19
        /*0066*/ 	.short	0x0018


	//----- nvinfo : EIATTR_PARAM_CBANK
	.align		4
        /*0068*/ 	.byte	0x04, 0x0a
        /*006a*/ 	.short	(.L_19 - .L_18)
	.align		4
.L_18:
        /*006c*/ 	.word	index@(.nv.constant0._Z13rgb2greyscalePhS_ii)
        /*0070*/ 	.short	0x0380
        /*0072*/ 	.short	0x0018


	//----- nvinfo : EIATTR_SW_WAR
	.align		4
.L_19:
        /*0074*/ 	.byte	0x04, 0x36
        /*0076*/ 	.short	(.L_21 - .L_20)
.L_20:
        /*0078*/ 	.word	0x00000008
.L_21:


//--------------------- .nv.callgraph             --------------------------
	.section	.nv.callgraph,"",@"SHT_CUDA_CALLGRAPH"
	.align	4
	.sectionentsize	8
	.align		4
        /*0000*/ 	.word	0x00000000
	.align		4
        /*0004*/ 	.word	0xffffffff
	.align		4
        /*0008*/ 	.word	0x00000000
	.align		4
        /*000c*/ 	.word	0xfffffffe
	.align		4
        /*0010*/ 	.word	0x00000000
	.align		4
        /*0014*/ 	.word	0xfffffffd
	.align		4
        /*0018*/ 	.word	0x00000000
	.align		4
        /*001c*/ 	.word	0xfffffffc


//--------------------- .text._Z13rgb2greyscalePhS_ii --------------------------
	.section	.text._Z13rgb2greyscalePhS_ii,"ax",@progbits
	.align	128
        .global         _Z13rgb2greyscalePhS_ii
        .type           _Z13rgb2greyscalePhS_ii,@function
        .size           _Z13rgb2greyscalePhS_ii,(.L_x_1 - _Z13rgb2greyscalePhS_ii)
        .other          _Z13rgb2greyscalePhS_ii,@"STO_CUDA_ENTRY STV_DEFAULT"
_Z13rgb2greyscalePhS_ii:
.text._Z13rgb2greyscalePhS_ii:
[----:B------:R-:W-:Y:S01]  /*0000*/  LDC R1, c[0x0][0x37c] ;  /* 0x0000df00ff017b82 */ /* 0x000fe20000000800 */
[----:B------:R-:W0:Y:S07]  /*0010*/  S2R R3, SR_TID.X ;  /* 0x0000000000037919 */ /* 0x000e2e0000002100 */
[----:B------:R-:W0:Y:S01]  /*0020*/  S2UR UR6, SR_CTAID.X ;  /* 0x00000000000679c3 */ /* 0x000e220000002500 */
[----:B------:R-:W1:Y:S07]  /*0030*/  LDCU.64 UR4, c[0x0][0x390] ;  /* 0x00007200ff0477ac */ /* 0x000e6e0008000a00 */
[----:B------:R-:W0:Y:S01]  /*0040*/  LDC R0, c[0x0][0x360] ;  /* 0x0000d800ff007b82 */ /* 0x000e220000000800 */
[----:B-1----:R-:W-:Y:S01]  /*0050*/  UIMAD UR4, UR5, UR4, URZ ;  /* 0x00000004050472a4 */ /* 0x002fe2000f8e02ff */
[----:B0-----:R-:W-:-:S05]  /*0060*/  IMAD R0, R0, UR6, R3 ;  /* 0x0000000600007c24 */ /* 0x001fca000f8e0203 */
[----:B------:R-:W-:-:S13]  /*0070*/  ISETP.GE.AND P0, PT, R0, UR4, PT ;  /* 0x0000000400007c0c */ /* 0x000fda000bf06270 */
[----:B------:R-:W-:Y:S05]  /*0080*/  @P0 EXIT ;  /* 0x000000000000094d */ /* 0x000fea0003800000 */
[----:B------:R-:W0:Y:S01]  /*0090*/  LDCU.128 UR8, c[0x0][0x380] ;  /* 0x00007000ff0877ac */ /* 0x000e220008000c00 */
[----:B------:R-:W-:Y:S01]  /*00a0*/  SHF.R.S32.HI R12, RZ, 0x1f, R0 ;  /* 0x0000001fff0c7819 */ /* 0x000fe20000011400 */
[----:B------:R-:W1:Y:S01]  /*00b0*/  LDCU.64 UR4, c[0x0][0x358] ;  /* 0x00006b00ff0477ac */ /* 0x000e620008000a00 */
[----:B0-----:R-:W-:-:S04]  /*00c0*/  IADD3 R2, P0, PT, R0, UR8, RZ ;  /* 0x0000000800027c10 */ /* 0x001fc8000ff1e0ff */
[----:B------:R-:W-:-:S05]  /*00d0*/  IADD3.X R3, PT, PT, R12, UR9, RZ, P0, !PT ;  /* 0x000000090c037c10 */ /* 0x000fca00087fe4ff */
[----:B-1----:R-:W2:Y:S04]  /*00e0*/  LDG.E.U8 R11, desc[UR4][R2.64+0x1] ;  /* 0x00000104020b7981 */ /* 0x002ea8000c1e1100 */
[----:B------:R-:W3:Y:S04]  /*00f0*/  LDG.E.U8 R10, desc[UR4][R2.64] ;  /* 0x00000004020a7981 */ /* 0x000ee8000c1e1100 */
[----:B------:R0:W4:Y:S01]  /*0100*/  LDG.E.U8 R8, desc[UR4][R2.64+0x2] ;  /* 0x0000020402087981 */ /* 0x000122000c1e1100 */
[----:B------:R-:W-:Y:S01]  /*0110*/  UMOV UR6, 0xeb851eb8 ;  /* 0xeb851eb800067882 */ /* 0x000fe20000000000 */
[----:B------:R-:W-:Y:S01]  /*0120*/  UMOV UR7, 0x3fe6b851 ;  /* 0x3fe6b85100077882 */ /* 0x000fe20000000000 */
[----:B0-----:R-:W-:-:S04]  /*0130*/  IADD3 R2, P0, PT, R0, UR10, RZ ;  /* 0x0000000a00027c10 */ /* 0x001fc8000ff1e0ff */
[----:B------:R-:W-:Y:S01]  /*0140*/  IADD3.X R3, PT, PT, R12, UR11, RZ, P0, !PT ;  /* 0x0000000b0c037c10 */ /* 0x000fe200087fe4ff */
[----:B--2---:R-:W0:Y:S08]  /*0150*/  I2F.F64.U16 R6, R11 ;  /* 0x0000000b00067312 */ /* 0x004e300000101800 */
[----:B---3--:R-:W1:Y:S01]  /*0160*/  I2F.F64.U16 R4, R10 ;  /* 0x0000000a00047312 */ /* 0x008e620000101800 */
[----:B0-----:R-:W-:-:S07]  /*0170*/  DMUL R6, R6, UR6 ;  /* 0x0000000606067c28 */ /* 0x001fce0008000000 */
[----:B----4-:R-:W0:Y:S01]  /*0180*/  I2F.F64.U16 R8, R8 ;  /* 0x0000000800087312 */ /* 0x010e220000101800 */
[----:B------:R-:W-:Y:S01]  /*0190*/  UMOV UR6, 0xae147ae1 ;  /* 0xae147ae100067882 */ /* 0x000fe20000000000 */
[----:B------:R-:W-:Y:S02]  /*01a0*/  UMOV UR7, 0x3fcae147 ;  /* 0x3fcae14700077882 */ /* 0x000fe40000000000 */
[----:B-1----:R-:W-:Y:S01]  /*01b0*/  DFMA R4, R4, UR6, R6 ;  /* 0x0000000604047c2b */ /* 0x002fe20008000006 */
[----:B------:R-:W-:Y:S01]  /*01c0*/  UMOV UR6, 0x1eb851ec ;  /* 0x1eb851ec00067882 */ /* 0x000fe20000000000 */
[----:B------:R-:W-:-:S06]  /*01d0*/  UMOV UR7, 0x3fb1eb85 ;  /* 0x3fb1eb8500077882 */ /* 0x000fcc0000000000 */
[----:B0-----:R-:W-:-:S10]  /*01e0*/  DFMA R4, R8, UR6, R4 ;  /* 0x0000000608047c2b */ /* 0x001fd40008000004 */
[----:B------:R-:W0:Y:S02]  /*01f0*/  F2I.U32.F64.TRUNC R5, R4 ;  /* 0x0000000400057311 */ /* 0x000e24000030d000 */
[----:B0-----:R-:W-:Y:S01]  /*0200*/  STG.E.U8 desc[UR4][R2.64], R5 ;  /* 0x0000000502007986 */ /* 0x001fe2000c101104 */
[----:B------:R-:W-:Y:S05]  /*0210*/  EXIT ;  /* 0x000000000000794d */ /* 0x000fea0003800000 */
.L_x_0:
[----:B------:R-:W-:-:S00]  /*0220*/  BRA `(.L_x_0) ;  /* 0xfffffffc00fc7947 */ /* 0x000fc0000383ffff */
[----:B------:R-:W-:-:S00]  /*0230*/  NOP ;  /* 0x0000000000007918 */ /* 0x000fc00000000000 */
        /* <DEDUP_REMOVED lines=12> */
.L_x_1:


//--------------------- .nv.shared.reserved.0     --------------------------
	.section	.nv.shared.reserved.0,"aw",@nobits
	.weak		__nv_reservedSMEM_offset_0_alias
	.size		__nv_reservedSMEM_offset_0_alias, 0, 64
	.other		__nv_reservedSMEM_offset_0_alias,@"STO_CUDA_RESERVED_SHARED STV_DEFAULT"
__nv_reservedSMEM_offset_0_alias:
	.zero		0
	.zero		64


//--------------------- .nv.constant0._Z13rgb2greyscalePhS_ii --------------------------
	.section	.nv.constant0._Z13rgb2greyscalePhS_ii,"a",@progbits
	.sectionflags	@""
	.align	4
.nv.constant0._Z13rgb2greyscalePhS_ii:
	.zero		920


//--------------------- SYMBOLS --------------------------

	.type		.nv.reservedSmem.offset0,@object
	.size		.nv.reservedSmem.offset0,0x4
